//
// Generated by NVIDIA NVVM Compiler
//
// Compiler Build ID: CL-36424714
// Cuda compilation tools, release 13.0, V13.0.88
// Based on NVVM 20.0.0
//

.version 9.0
.target sm_100
.address_size 64

	// .globl	_Z36reductionSumWithoutSharedButParallelPfS_i
// _ZZ22reductionSumWithSharedPfS_iE5sdata has been demoted

.visible .entry _Z36reductionSumWithoutSharedButParallelPfS_i(
	.param .u64 .ptr .align 1 _Z36reductionSumWithoutSharedButParallelPfS_i_param_0,
	.param .u64 .ptr .align 1 _Z36reductionSumWithoutSharedButParallelPfS_i_param_1,
	.param .u32 _Z36reductionSumWithoutSharedButParallelPfS_i_param_2
)
{
	.reg .pred 	%p<7>;
	.reg .b32 	%r<11>;
	.reg .b32 	%f<6>;
	.reg .b64 	%rd<11>;

	ld.param.u64 	%rd4, [_Z36reductionSumWithoutSharedButParallelPfS_i_param_0];
	ld.param.u64 	%rd3, [_Z36reductionSumWithoutSharedButParallelPfS_i_param_1];
	ld.param.u32 	%r8, [_Z36reductionSumWithoutSharedButParallelPfS_i_param_2];
	cvta.to.global.u64 	%rd1, %rd4;
	mov.u32 	%r1, %tid.x;
	mov.u32 	%r9, %ctaid.x;
	mov.u32 	%r10, %ntid.x;
	mul.lo.s32 	%r3, %r9, %r10;
	add.s32 	%r4, %r3, %r1;
	setp.lt.u32 	%p1, %r10, 2;
	@%p1 bra 	$L__BB0_5;
	mul.wide.u32 	%rd5, %r4, 4;
	add.s64 	%rd2, %rd1, %rd5;
$L__BB0_2:
	shr.u32 	%r6, %r10, 1;
	setp.ge.u32 	%p2, %r1, %r6;
	add.s32 	%r7, %r6, %r4;
	setp.ge.u32 	%p3, %r7, %r8;
	or.pred  	%p4, %p2, %p3;
	@%p4 bra 	$L__BB0_4;
	mul.wide.u32 	%rd6, %r7, 4;
	add.s64 	%rd7, %rd1, %rd6;
	ld.global.f32 	%f1, [%rd7];
	ld.global.f32 	%f2, [%rd2];
	add.f32 	%f3, %f1, %f2;
	st.global.f32 	[%rd2], %f3;
$L__BB0_4:
	bar.sync 	0;
	setp.gt.u32 	%p5, %r10, 3;
	mov.u32 	%r10, %r6;
	@%p5 bra 	$L__BB0_2;
$L__BB0_5:
	setp.ne.s32 	%p6, %r1, 0;
	@%p6 bra 	$L__BB0_7;
	mul.wide.u32 	%rd8, %r3, 4;
	add.s64 	%rd9, %rd1, %rd8;
	ld.global.f32 	%f4, [%rd9];
	cvta.to.global.u64 	%rd10, %rd3;
	atom.global.add.f32 	%f5, [%rd10], %f4;
$L__BB0_7:
	ret;

}
	// .globl	_Z22reductionSumWithSharedPfS_i
.visible .entry _Z22reductionSumWithSharedPfS_i(
	.param .u64 .ptr .align 1 _Z22reductionSumWithSharedPfS_i_param_0,
	.param .u64 .ptr .align 1 _Z22reductionSumWithSharedPfS_i_param_1,
	.param .u32 _Z22reductionSumWithSharedPfS_i_param_2
)
{
	.reg .pred 	%p<6>;
	.reg .b32 	%r<14>;
	.reg .b32 	%f<10>;
	.reg .b64 	%rd<7>;
	// demoted variable
	.shared .align 4 .b8 _ZZ22reductionSumWithSharedPfS_iE5sdata[1024];
	ld.param.u64 	%rd1, [_Z22reductionSumWithSharedPfS_i_param_0];
	ld.param.u64 	%rd2, [_Z22reductionSumWithSharedPfS_i_param_1];
	ld.param.u32 	%r7, [_Z22reductionSumWithSharedPfS_i_param_2];
	mov.u32 	%r1, %tid.x;
	mov.u32 	%r8, %ctaid.x;
	mov.u32 	%r13, %ntid.x;
	mad.lo.s32 	%r3, %r8, %r13, %r1;
	setp.ge.u32 	%p1, %r3, %r7;
	mov.f32 	%f9, 0f00000000;
	@%p1 bra 	$L__BB1_2;
	cvta.to.global.u64 	%rd3, %rd1;
	mul.wide.u32 	%rd4, %r3, 4;
	add.s64 	%rd5, %rd3, %rd4;
	ld.global.f32 	%f9, [%rd5];
$L__BB1_2:
	shl.b32 	%r9, %r1, 2;
	mov.u32 	%r10, _ZZ22reductionSumWithSharedPfS_iE5sdata;
	add.s32 	%r4, %r10, %r9;
	st.shared.f32 	[%r4], %f9;
	bar.sync 	0;
	setp.lt.u32 	%p2, %r13, 2;
	@%p2 bra 	$L__BB1_6;
$L__BB1_3:
	shr.u32 	%r6, %r13, 1;
	setp.ge.u32 	%p3, %r1, %r6;
	@%p3 bra 	$L__BB1_5;
	shl.b32 	%r11, %r6, 2;
	add.s32 	%r12, %r4, %r11;
	ld.shared.f32 	%f4, [%r12];
	ld.shared.f32 	%f5, [%r4];
	add.f32 	%f6, %f4, %f5;
	st.shared.f32 	[%r4], %f6;
$L__BB1_5:
	bar.sync 	0;
	setp.gt.u32 	%p4, %r13, 3;
	mov.u32 	%r13, %r6;
	@%p4 bra 	$L__BB1_3;
$L__BB1_6:
	setp.ne.s32 	%p5, %r1, 0;
	@%p5 bra 	$L__BB1_8;
	ld.shared.f32 	%f7, [_ZZ22reductionSumWithSharedPfS_iE5sdata];
	cvta.to.global.u64 	%rd6, %rd2;
	atom.global.add.f32 	%f8, [%rd6], %f7;
$L__BB1_8:
	ret;

}


// ===== COMPILED SASS (sm_100) =====

	.target	sm_100

	.elftype	@"ET_EXEC"


//--------------------- .note.nv.tkinfo           --------------------------
	.section	.note.nv.tkinfo,"",@"SHT_NOTE"
	.sectionflags	@"SHF_NOTE_NV_TKINFO"
	.tkinfo
        /*0018*/ 	.word	0x00000002
        /*0030*/ 	.string	""
        /*0030*/ 	.string	"ptxas"
        /*0030*/ 	.string	"Cuda compilation tools, release 13.0, V13.0.88"
        /*0030*/ 	.string	"Build cuda_13.0.r13.0/compiler.36424714_0"
        /*0030*/ 	.string	"-arch sm_100 -m 64 "



//--------------------- .note.nv.cuinfo           --------------------------
	.section	.note.nv.cuinfo,"",@"SHT_NOTE"
	.sectionflags	@"SHF_NOTE_NV_CUINFO"
        /*0018*/ 	.short	0x0002
        /*001a*/ 	.short	0x0064
        /*001c*/ 	.short	0x0082
	.zero		2


//--------------------- .nv.info                  --------------------------
	.section	.nv.info,"",@"SHT_CUDA_INFO"
	.align	4


	//----- nvinfo : EIATTR_REGCOUNT
	.align		4
        /*0000*/ 	.byte	0x04, 0x2f
        /*0002*/ 	.short	(.L_1 - .L_0)
	.align		4
.L_0:
        /*0004*/ 	.word	index@(_Z36reductionSumWithoutSharedButParallelPfS_i)
        /*0008*/ 	.word	0x00000010


	//----- nvinfo : EIATTR_FRAME_SIZE
	.align		4
.L_1:
        /*000c*/ 	.byte	0x04, 0x11
        /*000e*/ 	.short	(.L_3 - .L_2)
	.align		4
.L_2:
        /*0010*/ 	.word	index@(_Z36reductionSumWithoutSharedButParallelPfS_i)
        /*0014*/ 	.word	0x00000000


	//----- nvinfo : EIATTR_REGCOUNT
	.align		4
.L_3:
        /*0018*/ 	.byte	0x04, 0x2f
        /*001a*/ 	.short	(.L_5 - .L_4)
	.align		4
.L_4:
        /*001c*/ 	.word	index@(_Z22reductionSumWithSharedPfS_i)
        /*0020*/ 	.word	0x0000000a


	//----- nvinfo : EIATTR_FRAME_SIZE
	.align		4
.L_5:
        /*0024*/ 	.byte	0x04, 0x11
        /*0026*/ 	.short	(.L_7 - .L_6)
	.align		4
.L_6:
        /*0028*/ 	.word	index@(_Z22reductionSumWithSharedPfS_i)
        /*002c*/ 	.word	0x00000000


	//----- nvinfo : EIATTR_MIN_STACK_SIZE
	.align		4
.L_7:
        /*0030*/ 	.byte	0x04, 0x12
        /*0032*/ 	.short	(.L_9 - .L_8)
	.align		4
.L_8:
        /*0034*/ 	.word	index@(_Z22reductionSumWithSharedPfS_i)
        /*0038*/ 	.word	0x00000000


	//----- nvinfo : EIATTR_MIN_STACK_SIZE
	.align		4
.L_9:
        /*003c*/ 	.byte	0x04, 0x12
        /*003e*/ 	.short	(.L_11 - .L_10)
	.align		4
.L_10:
        /*0040*/ 	.word	index@(_Z36reductionSumWithoutSharedButParallelPfS_i)
        /*0044*/ 	.word	0x00000000
.L_11:


//--------------------- .nv.compat                --------------------------
	.section	.nv.compat,"",@"SHT_CUDA_COMPAT_INFO"
	.align	4
        /*0000*/ 	.byte	0x02, 0x09, 0x00, 0x00, 0x02, 0x02, 0x01, 0x00, 0x02, 0x05, 0x05, 0x00, 0x03, 0x07, 0x01, 0x01
        /*0010*/ 	.byte	0x02, 0x03, 0x00, 0x00, 0x02, 0x06, 0x01, 0x00, 0x04, 0x0b, 0x08, 0x00, 0x09, 0x00, 0x00, 0x00
        /*0020*/ 	.byte	0x00, 0x00, 0x00, 0x00


//--------------------- .nv.info._Z22reductionSumWithSharedPfS_i --------------------------
	.section	.nv.info._Z22reductionSumWithSharedPfS_i,"",@"SHT_CUDA_INFO"
	.sectionflags	@""
	.align	4


	//----- nvinfo : EIATTR_CUDA_API_VERSION
	.align		4
        /*0000*/ 	.byte	0x04, 0x37
        /*0002*/ 	.short	(.L_13 - .L_12)
.L_12:
        /*0004*/ 	.word	0x00000082


	//----- nvinfo : EIATTR_KPARAM_INFO
	.align		4
.L_13:
        /*0008*/ 	.byte	0x04, 0x17
        /*000a*/ 	.short	(.L_15 - .L_14)
.L_14:
        /*000c*/ 	.word	0x00000000
        /*0010*/ 	.short	0x0002
        /*0012*/ 	.short	0x0010
        /*0014*/ 	.byte	0x00, 0xf0, 0x11, 0x00


	//----- nvinfo : EIATTR_KPARAM_INFO
	.align		4
.L_15:
        /*0018*/ 	.byte	0x04, 0x17
        /*001a*/ 	.short	(.L_17 - .L_16)
.L_16:
        /*001c*/ 	.word	0x00000000
        /*0020*/ 	.short	0x0001
        /*0022*/ 	.short	0x0008
        /*0024*/ 	.byte	0x00, 0xf5, 0x21, 0x00


	//----- nvinfo : EIATTR_KPARAM_INFO
	.align		4
.L_17:
        /*0028*/ 	.byte	0x04, 0x17
        /*002a*/ 	.short	(.L_19 - .L_18)
.L_18:
        /*002c*/ 	.word	0x00000000
        /*0030*/ 	.short	0x0000
        /*0032*/ 	.short	0x0000
        /*0034*/ 	.byte	0x00, 0xf5, 0x21, 0x00


	//----- nvinfo : EIATTR_SPARSE_MMA_MASK
	.align		4
.L_19:
        /*0038*/ 	.byte	0x03, 0x50
        /*003a*/ 	.short	0x0000


	//----- nvinfo : EIATTR_MAXREG_COUNT
	.align		4
        /*003c*/ 	.byte	0x03, 0x1b
        /*003e*/ 	.short	0x00ff


	//----- nvinfo : EIATTR_NUM_BARRIERS
	.align		4
        /*0040*/ 	.byte	0x02, 0x4c
        /*0042*/ 	.byte	0x01
	.zero		1


	//----- nvinfo : EIATTR_MERCURY_ISA_VERSION
	.align		4
        /*0044*/ 	.byte	0x03, 0x5f
        /*0046*/ 	.short	0x0101


	//----- nvinfo : EIATTR_VRC_CTA_INIT_COUNT
	.align		4
        /*0048*/ 	.byte	0x02, 0x4a
	.zero		1
	.zero		1


	//----- nvinfo : EIATTR_EXIT_INSTR_OFFSETS
	.align		4
        /*004c*/ 	.byte	0x04, 0x1c
        /*004e*/ 	.short	(.L_21 - .L_20)


	//   ....[0]....
.L_20:
        /*0050*/ 	.word	0x00000200


	//   ....[1]....
        /*0054*/ 	.word	0x00000270


	//----- nvinfo : EIATTR_CBANK_PARAM_SIZE
	.align		4
.L_21:
        /*0058*/ 	.byte	0x03, 0x19
        /*005a*/ 	.short	0x0014


	//----- nvinfo : EIATTR_PARAM_CBANK
	.align		4
        /*005c*/ 	.byte	0x04, 0x0a
        /*005e*/ 	.short	(.L_23 - .L_22)
	.align		4
.L_22:
        /*0060*/ 	.word	index@(.nv.constant0._Z22reductionSumWithSharedPfS_i)
        /*0064*/ 	.short	0x0380
        /*0066*/ 	.short	0x0014


	//----- nvinfo : EIATTR_SW_WAR
	.align		4
.L_23:
        /*0068*/ 	.byte	0x04, 0x36
        /*006a*/ 	.short	(.L_25 - .L_24)
.L_24:
        /*006c*/ 	.word	0x00000008
.L_25:


//--------------------- .nv.info._Z36reductionSumWithoutSharedButParallelPfS_i --------------------------
	.section	.nv.info._Z36reductionSumWithoutSharedButParallelPfS_i,"",@"SHT_CUDA_INFO"
	.sectionflags	@""
	.align	4


	//----- nvinfo : EIATTR_CUDA_API_VERSION
	.align		4
        /*0000*/ 	.byte	0x04, 0x37
        /*0002*/ 	.short	(.L_27 - .L_26)
.L_26:
        /*0004*/ 	.word	0x00000082


	//----- nvinfo : EIATTR_KPARAM_INFO
	.align		4
.L_27:
        /*0008*/ 	.byte	0x04, 0x17
        /*000a*/ 	.short	(.L_29 - .L_28)
.L_28:
        /*000c*/ 	.word	0x00000000
        /*0010*/ 	.short	0x0002
        /*0012*/ 	.short	0x0010
        /*0014*/ 	.byte	0x00, 0xf0, 0x11, 0x00


	//----- nvinfo : EIATTR_KPARAM_INFO
	.align		4
.L_29:
        /*0018*/ 	.byte	0x04, 0x17
        /*001a*/ 	.short	(.L_31 - .L_30)
.L_30:
        /*001c*/ 	.word	0x00000000
        /*0020*/ 	.short	0x0001
        /*0022*/ 	.short	0x0008
        /*0024*/ 	.byte	0x00, 0xf5, 0x21, 0x00


	//----- nvinfo : EIATTR_KPARAM_INFO
	.align		4
.L_31:
        /*0028*/ 	.byte	0x04, 0x17
        /*002a*/ 	.short	(.L_33 - .L_32)
.L_32:
        /*002c*/ 	.word	0x00000000
        /*0030*/ 	.short	0x0000
        /*0032*/ 	.short	0x0000
        /*0034*/ 	.byte	0x00, 0xf5, 0x21, 0x00


	//----- nvinfo : EIATTR_SPARSE_MMA_MASK
	.align		4
.L_33:
        /*0038*/ 	.byte	0x03, 0x50
        /*003a*/ 	.short	0x0000


	//----- nvinfo : EIATTR_MAXREG_COUNT
	.align		4
        /*003c*/ 	.byte	0x03, 0x1b
        /*003e*/ 	.short	0x00ff


	//----- nvinfo : EIATTR_NUM_BARRIERS
	.align		4
        /*0040*/ 	.byte	0x02, 0x4c
        /*0042*/ 	.byte	0x01
	.zero		1


	//----- nvinfo : EIATTR_MERCURY_ISA_VERSION
	.align		4
        /*0044*/ 	.byte	0x03, 0x5f
        /*0046*/ 	.short	0x0101


	//----- nvinfo : EIATTR_VRC_CTA_INIT_COUNT
	.align		4
        /*0048*/ 	.byte	0x02, 0x4a
	.zero		1
	.zero		1


	//----- nvinfo : EIATTR_EXIT_INSTR_OFFSETS
	.align		4
        /*004c*/ 	.byte	0x04, 0x1c
        /*004e*/ 	.short	(.L_35 - .L_34)


	//   ....[0]....
.L_34:
        /*0050*/ 	.word	0x000001e0


	//   ....[1]....
        /*0054*/ 	.word	0x00000240


	//----- nvinfo : EIATTR_CRS_STACK_SIZE
	.align		4
.L_35:
        /*0058*/ 	.byte	0x04, 0x1e
        /*005a*/ 	.short	(.L_37 - .L_36)
.L_36:
        /*005c*/ 	.word	0x00000000


	//----- nvinfo : EIATTR_CBANK_PARAM_SIZE
	.align		4
.L_37:
        /*0060*/ 	.byte	0x03, 0x19
        /*0062*/ 	.short	0x0014


	//----- nvinfo : EIATTR_PARAM_CBANK
	.align		4
        /*0064*/ 	.byte	0x04, 0x0a
        /*0066*/ 	.short	(.L_39 - .L_38)
	.align		4
.L_38:
        /*0068*/ 	.word	index@(.nv.constant0._Z36reductionSumWithoutSharedButParallelPfS_i)
        /*006c*/ 	.short	0x0380
        /*006e*/ 	.short	0x0014


	//----- nvinfo : EIATTR_SW_WAR
	.align		4
.L_39:
        /*0070*/ 	.byte	0x04, 0x36
        /*0072*/ 	.short	(.L_41 - .L_40)
.L_40:
        /*0074*/ 	.word	0x00000008
.L_41:


//--------------------- .nv.callgraph             --------------------------
	.section	.nv.callgraph,"",@"SHT_CUDA_CALLGRAPH"
	.align	4
	.sectionentsize	8
	.align		4
        /*0000*/ 	.word	0x00000000
	.align		4
        /*0004*/ 	.word	0xffffffff
	.align		4
        /*0008*/ 	.word	0x00000000
	.align		4
        /*000c*/ 	.word	0xfffffffe
	.align		4
        /*0010*/ 	.word	0x00000000
	.align		4
        /*0014*/ 	.word	0xfffffffd
	.align		4
        /*0018*/ 	.word	0x00000000
	.align		4
        /*001c*/ 	.word	0xfffffffc


//--------------------- .text._Z22reductionSumWithSharedPfS_i --------------------------
	.section	.text._Z22reductionSumWithSharedPfS_i,"ax",@progbits
	.align	128
        .global         _Z22reductionSumWithSharedPfS_i
        .type           _Z22reductionSumWithSharedPfS_i,@function
        .size           _Z22reductionSumWithSharedPfS_i,(.L_x_8 - _Z22reductionSumWithSharedPfS_i)
        .other          _Z22reductionSumWithSharedPfS_i,@"STO_CUDA_ENTRY STV_DEFAULT"
_Z22reductionSumWithSharedPfS_i:
.text._Z22reductionSumWithSharedPfS_i:
[----:B------:R-:W-:Y:S01]  /*0000*/  LDC R1, c[0x0][0x37c] ;  /* 0x0000df00ff017b82 */ /* 0x000fe20000000800 */
[----:B------:R-:W0:Y:S07]  /*0010*/  S2R R7, SR_TID.X ;  /* 0x0000000000077919 */ /* 0x000e2e0000002100 */
[----:B------:R-:W0:Y:S01]  /*0020*/  S2UR UR4, SR_CTAID.X ;  /* 0x00000000000479c3 */ /* 0x000e220000002500 */
[----:B------:R-:W1:Y:S01]  /*0030*/  LDCU UR5, c[0x0][0x390] ;  /* 0x00007200ff0577ac */ /* 0x000e620008000800 */
[----:B------:R-:W-:Y:S01]  /*0040*/  IMAD.MOV.U32 R4, RZ, RZ, RZ ;  /* 0x000000ffff047224 */ /* 0x000fe200078e00ff */
[----:B------:R-:W2:Y:S05]  /*0050*/  LDCU.64 UR6, c[0x0][0x358] ;  /* 0x00006b00ff0677ac */ /* 0x000eaa0008000a00 */
[----:B------:R-:W0:Y:S02]  /*0060*/  LDC R0, c[0x0][0x360] ;  /* 0x0000d800ff007b82 */ /* 0x000e240000000800 */
[----:B0-----:R-:W-:-:S05]  /*0070*/  IMAD R5, R0, UR4, R7 ;  /* 0x0000000400057c24 */ /* 0x001fca000f8e0207 */
[----:B-1----:R-:W-:-:S13]  /*0080*/  ISETP.GE.U32.AND P0, PT, R5, UR5, PT ;  /* 0x0000000505007c0c */ /* 0x002fda000bf06070 */
[----:B------:R-:W0:Y:S02]  /*0090*/  @!P0 LDC.64 R2, c[0x0][0x380] ;  /* 0x0000e000ff028b82 */ /* 0x000e240000000a00 */
[----:B0-----:R-:W-:-:S05]  /*00a0*/  @!P0 IMAD.WIDE.U32 R2, R5, 0x4, R2 ;  /* 0x0000000405028825 */ /* 0x001fca00078e0002 */
[----:B--2---:R-:W2:Y:S01]  /*00b0*/  @!P0 LDG.E R4, desc[UR6][R2.64] ;  /* 0x0000000602048981 */ /* 0x004ea2000c1e1900 */
[----:B------:R-:W0:Y:S01]  /*00c0*/  S2UR UR5, SR_CgaCtaId ;  /* 0x00000000000579c3 */ /* 0x000e220000008800 */
[----:B------:R-:W-:Y:S01]  /*00d0*/  UMOV UR4, 0x400 ;  /* 0x0000040000047882 */ /* 0x000fe20000000000 */
[----:B------:R-:W-:Y:S02]  /*00e0*/  ISETP.GE.U32.AND P1, PT, R0, 0x2, PT ;  /* 0x000000020000780c */ /* 0x000fe40003f26070 */
[----:B------:R-:W-:Y:S01]  /*00f0*/  ISETP.NE.AND P0, PT, R7, RZ, PT ;  /* 0x000000ff0700720c */ /* 0x000fe20003f05270 */
[----:B0-----:R-:W-:-:S06]  /*0100*/  ULEA UR4, UR5, UR4, 0x18 ;  /* 0x0000000405047291 */ /* 0x001fcc000f8ec0ff */
[----:B------:R-:W-:-:S05]  /*0110*/  LEA R5, R7, UR4, 0x2 ;  /* 0x0000000407057c11 */ /* 0x000fca000f8e10ff */
[----:B--2---:R0:W-:Y:S01]  /*0120*/  STS [R5], R4 ;  /* 0x0000000405007388 */ /* 0x0041e20000000800 */
[----:B------:R-:W-:Y:S06]  /*0130*/  BAR.SYNC.DEFER_BLOCKING 0x0 ;  /* 0x0000000000007b1d */ /* 0x000fec0000010000 */
[----:B------:R-:W-:Y:S05]  /*0140*/  @!P1 BRA `(.L_x_0) ;  /* 0x00000000002c9947 */ /* 0x000fea0003800000 */
.L_x_1:
[----:B------:R-:W-:-:S04]  /*0150*/  SHF.R.U32.HI R6, RZ, 0x1, R0 ;  /* 0x00000001ff067819 */ /* 0x000fc80000011600 */
[----:B------:R-:W-:-:S13]  /*0160*/  ISETP.GE.U32.AND P1, PT, R7, R6, PT ;  /* 0x000000060700720c */ /* 0x000fda0003f26070 */
[----:B------:R-:W-:Y:S01]  /*0170*/  @!P1 IMAD R2, R6, 0x4, R5 ;  /* 0x0000000406029824 */ /* 0x000fe200078e0205 */
[----:B------:R-:W-:Y:S05]  /*0180*/  @!P1 LDS R3, [R5] ;  /* 0x0000000005039984 */ /* 0x000fea0000000800 */
[----:B------:R-:W0:Y:S02]  /*0190*/  @!P1 LDS R2, [R2] ;  /* 0x0000000002029984 */ /* 0x000e240000000800 */
[----:B0-----:R-:W-:-:S05]  /*01a0*/  @!P1 FADD R4, R2, R3 ;  /* 0x0000000302049221 */ /* 0x001fca0000000000 */
[----:B------:R1:W-:Y:S01]  /*01b0*/  @!P1 STS [R5], R4 ;  /* 0x0000000405009388 */ /* 0x0003e20000000800 */
[----:B------:R-:W-:Y:S01]  /*01c0*/  BAR.SYNC.DEFER_BLOCKING 0x0 ;  /* 0x0000000000007b1d */ /* 0x000fe20000010000 */
[----:B------:R-:W-:Y:S01]  /*01d0*/  ISETP.GT.U32.AND P1, PT, R0, 0x3, PT ;  /* 0x000000030000780c */ /* 0x000fe20003f24070 */
[----:B------:R-:W-:-:S12]  /*01e0*/  IMAD.MOV.U32 R0, RZ, RZ, R6 ;  /* 0x000000ffff007224 */ /* 0x000fd800078e0006 */
[----:B-1----:R-:W-:Y:S05]  /*01f0*/  @P1 BRA `(.L_x_1) ;  /* 0xfffffffc00d41947 */ /* 0x002fea000383ffff */
.L_x_0:
[----:B------:R-:W-:Y:S05]  /*0200*/  @P0 EXIT ;  /* 0x000000000000094d */ /* 0x000fea0003800000 */
[----:B------:R-:W1:Y:S01]  /*0210*/  S2UR UR5, SR_CgaCtaId ;  /* 0x00000000000579c3 */ /* 0x000e620000008800 */
[----:B------:R-:W-:-:S07]  /*0220*/  UMOV UR4, 0x400 ;  /* 0x0000040000047882 */ /* 0x000fce0000000000 */
[----:B------:R-:W2:Y:S01]  /*0230*/  LDC.64 R2, c[0x0][0x388] ;  /* 0x0000e200ff027b82 */ /* 0x000ea20000000a00 */
[----:B-1----:R-:W-:-:S09]  /*0240*/  ULEA UR4, UR5, UR4, 0x18 ;  /* 0x0000000405047291 */ /* 0x002fd2000f8ec0ff */
[----:B0-----:R-:W2:Y:S04]  /*0250*/  LDS R5, [UR4] ;  /* 0x00000004ff057984 */ /* 0x001ea80008000800 */
[----:B--2---:R-:W-:Y:S01]  /*0260*/  REDG.E.ADD.F32.FTZ.RN.STRONG.GPU desc[UR6][R2.64], R5 ;  /* 0x00000005020079a6 */ /* 0x004fe2000c12f306 */
[----:B------:R-:W-:Y:S05]  /*0270*/  EXIT ;  /* 0x000000000000794d */ /* 0x000fea0003800000 */
.L_x_2:
[----:B------:R-:W-:-:S00]  /*0280*/  BRA `(.L_x_2) ;  /* 0xfffffffc00fc7947 */ /* 0x000fc0000383ffff */
[----:B------:R-:W-:-:S00]  /*0290*/  NOP ;  /* 0x0000000000007918 */ /* 0x000fc00000000000 */
        /* <DEDUP_REMOVED lines=14> */
.L_x_8:


//--------------------- .text._Z36reductionSumWithoutSharedButParallelPfS_i --------------------------
	.section	.text._Z36reductionSumWithoutSharedButParallelPfS_i,"ax",@progbits
	.align	128
        .global         _Z36reductionSumWithoutSharedButParallelPfS_i
        .type           _Z36reductionSumWithoutSharedButParallelPfS_i,@function
        .size           _Z36reductionSumWithoutSharedButParallelPfS_i,(.L_x_9 - _Z36reductionSumWithoutSharedButParallelPfS_i)
        .other          _Z36reductionSumWithoutSharedButParallelPfS_i,@"STO_CUDA_ENTRY STV_DEFAULT"
_Z36reductionSumWithoutSharedButParallelPfS_i:
.text._Z36reductionSumWithoutSharedButParallelPfS_i:
[----:B------:R-:W-:Y:S08]  /*0000*/  LDC R1, c[0x0][0x37c] ;  /* 0x0000df00ff017b82 */ /* 0x000ff00000000800 */
[----:B------:R-:W0:Y:S01]  /*0010*/  LDC R0, c[0x0][0x360] ;  /* 0x0000d800ff007b82 */ /* 0x000e220000000800 */
[----:B------:R-:W1:Y:S01]  /*0020*/  S2R R8, SR_TID.X ;  /* 0x0000000000087919 */ /* 0x000e620000002100 */
[----:B------:R-:W2:Y:S06]  /*0030*/  LDCU.64 UR4, c[0x0][0x358] ;  /* 0x00006b00ff0477ac */ /* 0x000eac0008000a00 */
[----:B------:R-:W3:Y:S01]  /*0040*/  S2UR UR6, SR_CTAID.X ;  /* 0x00000000000679c3 */ /* 0x000ee20000002500 */
[C---:B0-----:R-:W-:Y:S01]  /*0050*/  ISETP.GE.U32.AND P0, PT, R0.reuse, 0x2, PT ;  /* 0x000000020000780c */ /* 0x041fe20003f06070 */
[----:B---3--:R-:W-:-:S12]  /*0060*/  IMAD R9, R0, UR6, RZ ;  /* 0x0000000600097c24 */ /* 0x008fd8000f8e02ff */
[----:B-12---:R-:W-:Y:S05]  /*0070*/  @!P0 BRA `(.L_x_3) ;  /* 0x0000000000548947 */ /* 0x006fea0003800000 */
[----:B------:R-:W0:Y:S01]  /*0080*/  LDC.64 R2, c[0x0][0x380] ;  /* 0x0000e000ff027b82 */ /* 0x000e220000000a00 */
[----:B------:R-:W-:Y:S01]  /*0090*/  IMAD.IADD R11, R9, 0x1, R8 ;  /* 0x00000001090b7824 */ /* 0x000fe200078e0208 */
[----:B------:R-:W1:Y:S06]  /*00a0*/  LDCU UR6, c[0x0][0x390] ;  /* 0x00007200ff0677ac */ /* 0x000e6c0008000800 */
[----:B------:R-:W2:Y:S01]  /*00b0*/  LDC.64 R6, c[0x0][0x380] ;  /* 0x0000e000ff067b82 */ /* 0x000ea20000000a00 */
[----:B01----:R-:W-:-:S07]  /*00c0*/  IMAD.WIDE.U32 R2, R11, 0x4, R2 ;  /* 0x000000040b027825 */ /* 0x003fce00078e0002 */
.L_x_6:
[----:B------:R-:W-:Y:S01]  /*00d0*/  SHF.R.U32.HI R10, RZ, 0x1, R0 ;  /* 0x00000001ff0a7819 */ /* 0x000fe20000011600 */
[----:B------:R-:W-:Y:S03]  /*00e0*/  BSSY.RECONVERGENT B0, `(.L_x_4) ;  /* 0x000000a000007945 */ /* 0x000fe60003800200 */
[----:B------:R-:W-:-:S04]  /*00f0*/  IADD3 R5, PT, PT, R11, R10, RZ ;  /* 0x0000000a0b057210 */ /* 0x000fc80007ffe0ff */
[----:B------:R-:W-:-:S04]  /*0100*/  ISETP.GE.U32.AND P0, PT, R5, UR6, PT ;  /* 0x0000000605007c0c */ /* 0x000fc8000bf06070 */
[----:B------:R-:W-:-:S13]  /*0110*/  ISETP.GE.U32.OR P0, PT, R8, R10, P0 ;  /* 0x0000000a0800720c */ /* 0x000fda0000706470 */
[----:B0-----:R-:W-:Y:S05]  /*0120*/  @P0 BRA `(.L_x_5) ;  /* 0x0000000000140947 */ /* 0x001fea0003800000 */
[----:B--2---:R-:W-:Y:S01]  /*0130*/  IMAD.WIDE.U32 R4, R5, 0x4, R6 ;  /* 0x0000000405047825 */ /* 0x004fe200078e0006 */
[----:B------:R-:W2:Y:S05]  /*0140*/  LDG.E R13, desc[UR4][R2.64] ;  /* 0x00000004020d7981 */ /* 0x000eaa000c1e1900 */
[----:B------:R-:W2:Y:S02]  /*0150*/  LDG.E R4, desc[UR4][R4.64] ;  /* 0x0000000404047981 */ /* 0x000ea4000c1e1900 */
[----:B--2---:R-:W-:-:S05]  /*0160*/  FADD R13, R4, R13 ;  /* 0x0000000d040d7221 */ /* 0x004fca0000000000 */
[----:B------:R0:W-:Y:S02]  /*0170*/  STG.E desc[UR4][R2.64], R13 ;  /* 0x0000000d02007986 */ /* 0x0001e4000c101904 */
.L_x_5:
[----:B------:R-:W-:Y:S05]  /*0180*/  BSYNC.RECONVERGENT B0 ;  /* 0x0000000000007941 */ /* 0x000fea0003800200 */
.L_x_4:
[----:B------:R-:W-:Y:S01]  /*0190*/  BAR.SYNC.DEFER_BLOCKING 0x0 ;  /* 0x0000000000007b1d */ /* 0x000fe20000010000 */
[----:B------:R-:W-:Y:S01]  /*01a0*/  ISETP.GT.U32.AND P0, PT, R0, 0x3, PT ;  /* 0x000000030000780c */ /* 0x000fe20003f04070 */
[----:B------:R-:W-:-:S12]  /*01b0*/  IMAD.MOV.U32 R0, RZ, RZ, R10 ;  /* 0x000000ffff007224 */ /* 0x000fd800078e000a */
[----:B------:R-:W-:Y:S05]  /*01c0*/  @P0 BRA `(.L_x_6) ;  /* 0xfffffffc00c00947 */ /* 0x000fea000383ffff */
.L_x_3:
[----:B------:R-:W-:-:S13]  /*01d0*/  ISETP.NE.AND P0, PT, R8, RZ, PT ;  /* 0x000000ff0800720c */ /* 0x000fda0003f05270 */
[----:B------:R-:W-:Y:S05]  /*01e0*/  @P0 EXIT ;  /* 0x000000000000094d */ /* 0x000fea0003800000 */
[----:B0-----:R-:W0:Y:S02]  /*01f0*/  LDC.64 R2, c[0x0][0x380] ;  /* 0x0000e000ff027b82 */ /* 0x001e240000000a00 */
[----:B0-----:R-:W-:-:S06]  /*0200*/  IMAD.WIDE.U32 R2, R9, 0x4, R2 ;  /* 0x0000000409027825 */ /* 0x001fcc00078e0002 */
[----:B------:R-:W3:Y:S01]  /*0210*/  LDG.E R3, desc[UR4][R2.64] ;  /* 0x0000000402037981 */ /* 0x000ee2000c1e1900 */
[----:B------:R-:W3:Y:S03]  /*0220*/  LDC.64 R4, c[0x0][0x388] ;  /* 0x0000e200ff047b82 */ /* 0x000ee60000000a00 */
[----:B---3--:R-:W-:Y:S01]  /*0230*/  REDG.E.ADD.F32.FTZ.RN.STRONG.GPU desc[UR4][R4.64], R3 ;  /* 0x00000003040079a6 */ /* 0x008fe2000c12f304 */
[----:B------:R-:W-:Y:S05]  /*0240*/  EXIT ;  /* 0x000000000000794d */ /* 0x000fea0003800000 */
.L_x_7:
        /* <DEDUP_REMOVED lines=11> */
.L_x_9:


//--------------------- .nv.shared._Z22reductionSumWithSharedPfS_i --------------------------
	.section	.nv.shared._Z22reductionSumWithSharedPfS_i,"aw",@nobits
	.sectionflags	@""
	.align	4
.nv.shared._Z22reductionSumWithSharedPfS_i:
	.zero		2048


//--------------------- .nv.shared.reserved.0     --------------------------
	.section	.nv.shared.reserved.0,"aw",@nobits
	.weak		__nv_reservedSMEM_offset_0_alias
	.size		__nv_reservedSMEM_offset_0_alias, 0, 64
	.other		__nv_reservedSMEM_offset_0_alias,@"STO_CUDA_RESERVED_SHARED STV_DEFAULT"
__nv_reservedSMEM_offset_0_alias:
	.zero		0
	.zero		64


//--------------------- .nv.constant0._Z22reductionSumWithSharedPfS_i --------------------------
	.section	.nv.constant0._Z22reductionSumWithSharedPfS_i,"a",@progbits
	.sectionflags	@""
	.align	4
.nv.constant0._Z22reductionSumWithSharedPfS_i:
	.zero		916


//--------------------- .nv.constant0._Z36reductionSumWithoutSharedButParallelPfS_i --------------------------
	.section	.nv.constant0._Z36reductionSumWithoutSharedButParallelPfS_i,"a",@progbits
	.sectionflags	@""
	.align	4
.nv.constant0._Z36reductionSumWithoutSharedButParallelPfS_i:
	.zero		916


//--------------------- SYMBOLS --------------------------

	.type		.nv.reservedSmem.offset0,@object
	.size		.nv.reservedSmem.offset0,0x4
	.type		.nv.reservedSmem.cap,@object
	.size		.nv.reservedSmem.cap,0x4
